//
// Generated by NVIDIA NVVM Compiler
//
// Compiler Build ID: CL-36424714
// Cuda compilation tools, release 13.0, V13.0.88
// Based on NVVM 20.0.0
//

.version 9.0
.target sm_100
.address_size 64

	// .globl	_Z11doubleArrayPfi

.visible .entry _Z11doubleArrayPfi(
	.param .u64 .ptr .align 1 _Z11doubleArrayPfi_param_0,
	.param .u32 _Z11doubleArrayPfi_param_1
)
{
	.reg .pred 	%p<2>;
	.reg .b32 	%r<6>;
	.reg .b32 	%f<3>;
	.reg .b64 	%rd<5>;

	ld.param.u64 	%rd1, [_Z11doubleArrayPfi_param_0];
	ld.param.u32 	%r2, [_Z11doubleArrayPfi_param_1];
	mov.u32 	%r3, %ctaid.x;
	mov.u32 	%r4, %ntid.x;
	mov.u32 	%r5, %tid.x;
	mad.lo.s32 	%r1, %r3, %r4, %r5;
	setp.ge.s32 	%p1, %r1, %r2;
	@%p1 bra 	$L__BB0_2;
	cvta.to.global.u64 	%rd2, %rd1;
	mul.wide.s32 	%rd3, %r1, 4;
	add.s64 	%rd4, %rd2, %rd3;
	ld.global.f32 	%f1, [%rd4];
	add.f32 	%f2, %f1, %f1;
	st.global.f32 	[%rd4], %f2;
$L__BB0_2:
	ret;

}


// ===== COMPILED SASS (sm_100) =====

	.target	sm_100

	.elftype	@"ET_EXEC"


//--------------------- .note.nv.tkinfo           --------------------------
	.section	.note.nv.tkinfo,"",@"SHT_NOTE"
	.sectionflags	@"SHF_NOTE_NV_TKINFO"
	.tkinfo
        /*0018*/ 	.word	0x00000002
        /*0030*/ 	.string	""
        /*0030*/ 	.string	"ptxas"
        /*0030*/ 	.string	"Cuda compilation tools, release 13.0, V13.0.88"
        /*0030*/ 	.string	"Build cuda_13.0.r13.0/compiler.36424714_0"
        /*0030*/ 	.string	"-arch sm_100 -m 64 "



//--------------------- .note.nv.cuinfo           --------------------------
	.section	.note.nv.cuinfo,"",@"SHT_NOTE"
	.sectionflags	@"SHF_NOTE_NV_CUINFO"
        /*0018*/ 	.short	0x0002
        /*001a*/ 	.short	0x0064
        /*001c*/ 	.short	0x0082
	.zero		2


//--------------------- .nv.info                  --------------------------
	.section	.nv.info,"",@"SHT_CUDA_INFO"
	.align	4


	//----- nvinfo : EIATTR_REGCOUNT
	.align		4
        /*0000*/ 	.byte	0x04, 0x2f
        /*0002*/ 	.short	(.L_1 - .L_0)
	.align		4
.L_0:
        /*0004*/ 	.word	index@(_Z11doubleArrayPfi)
        /*0008*/ 	.word	0x00000008


	//----- nvinfo : EIATTR_FRAME_SIZE
	.align		4
.L_1:
        /*000c*/ 	.byte	0x04, 0x11
        /*000e*/ 	.short	(.L_3 - .L_2)
	.align		4
.L_2:
        /*0010*/ 	.word	index@(_Z11doubleArrayPfi)
        /*0014*/ 	.word	0x00000000


	//----- nvinfo : EIATTR_MIN_STACK_SIZE
	.align		4
.L_3:
        /*0018*/ 	.byte	0x04, 0x12
        /*001a*/ 	.short	(.L_5 - .L_4)
	.align		4
.L_4:
        /*001c*/ 	.word	index@(_Z11doubleArrayPfi)
        /*0020*/ 	.word	0x00000000
.L_5:


//--------------------- .nv.compat                --------------------------
	.section	.nv.compat,"",@"SHT_CUDA_COMPAT_INFO"
	.align	4
        /*0000*/ 	.byte	0x02, 0x09, 0x00, 0x00, 0x02, 0x02, 0x01, 0x00, 0x02, 0x05, 0x05, 0x00, 0x03, 0x07, 0x01, 0x01
        /*0010*/ 	.byte	0x02, 0x03, 0x00, 0x00, 0x02, 0x06, 0x01, 0x00, 0x04, 0x0b, 0x08, 0x00, 0x09, 0x00, 0x00, 0x00
        /*0020*/ 	.byte	0x00, 0x00, 0x00, 0x00


//--------------------- .nv.info._Z11doubleArrayPfi --------------------------
	.section	.nv.info._Z11doubleArrayPfi,"",@"SHT_CUDA_INFO"
	.sectionflags	@""
	.align	4


	//----- nvinfo : EIATTR_CUDA_API_VERSION
	.align		4
        /*0000*/ 	.byte	0x04, 0x37
        /*0002*/ 	.short	(.L_7 - .L_6)
.L_6:
        /*0004*/ 	.word	0x00000082


	//----- nvinfo : EIATTR_KPARAM_INFO
	.align		4
.L_7:
        /*0008*/ 	.byte	0x04, 0x17
        /*000a*/ 	.short	(.L_9 - .L_8)
.L_8:
        /*000c*/ 	.word	0x00000000
        /*0010*/ 	.short	0x0001
        /*0012*/ 	.short	0x0008
        /*0014*/ 	.byte	0x00, 0xf0, 0x11, 0x00


	//----- nvinfo : EIATTR_KPARAM_INFO
	.align		4
.L_9:
        /*0018*/ 	.byte	0x04, 0x17
        /*001a*/ 	.short	(.L_11 - .L_10)
.L_10:
        /*001c*/ 	.word	0x00000000
        /*0020*/ 	.short	0x0000
        /*0022*/ 	.short	0x0000
        /*0024*/ 	.byte	0x00, 0xf5, 0x21, 0x00


	//----- nvinfo : EIATTR_SPARSE_MMA_MASK
	.align		4
.L_11:
        /*0028*/ 	.byte	0x03, 0x50
        /*002a*/ 	.short	0x0000


	//----- nvinfo : EIATTR_MAXREG_COUNT
	.align		4
        /*002c*/ 	.byte	0x03, 0x1b
        /*002e*/ 	.short	0x00ff


	//----- nvinfo : EIATTR_MERCURY_ISA_VERSION
	.align		4
        /*0030*/ 	.byte	0x03, 0x5f
        /*0032*/ 	.short	0x0101


	//----- nvinfo : EIATTR_VRC_CTA_INIT_COUNT
	.align		4
        /*0034*/ 	.byte	0x02, 0x4a
	.zero		1
	.zero		1


	//----- nvinfo : EIATTR_EXIT_INSTR_OFFSETS
	.align		4
        /*0038*/ 	.byte	0x04, 0x1c
        /*003a*/ 	.short	(.L_13 - .L_12)


	//   ....[0]....
.L_12:
        /*003c*/ 	.word	0x00000070


	//   ....[1]....
        /*0040*/ 	.word	0x000000e0


	//----- nvinfo : EIATTR_CBANK_PARAM_SIZE
	.align		4
.L_13:
        /*0044*/ 	.byte	0x03, 0x19
        /*0046*/ 	.short	0x000c


	//----- nvinfo : EIATTR_PARAM_CBANK
	.align		4
        /*0048*/ 	.byte	0x04, 0x0a
        /*004a*/ 	.short	(.L_15 - .L_14)
	.align		4
.L_14:
        /*004c*/ 	.word	index@(.nv.constant0._Z11doubleArrayPfi)
        /*0050*/ 	.short	0x0380
        /*0052*/ 	.short	0x000c


	//----- nvinfo : EIATTR_SW_WAR
	.align		4
.L_15:
        /*0054*/ 	.byte	0x04, 0x36
        /*0056*/ 	.short	(.L_17 - .L_16)
.L_16:
        /*0058*/ 	.word	0x00000008
.L_17:


//--------------------- .nv.callgraph             --------------------------
	.section	.nv.callgraph,"",@"SHT_CUDA_CALLGRAPH"
	.align	4
	.sectionentsize	8
	.align		4
        /*0000*/ 	.word	0x00000000
	.align		4
        /*0004*/ 	.word	0xffffffff
	.align		4
        /*0008*/ 	.word	0x00000000
	.align		4
        /*000c*/ 	.word	0xfffffffe
	.align		4
        /*0010*/ 	.word	0x00000000
	.align		4
        /*0014*/ 	.word	0xfffffffd
	.align		4
        /*0018*/ 	.word	0x00000000
	.align		4
        /*001c*/ 	.word	0xfffffffc


//--------------------- .text._Z11doubleArrayPfi  --------------------------
	.section	.text._Z11doubleArrayPfi,"ax",@progbits
	.align	128
        .global         _Z11doubleArrayPfi
        .type           _Z11doubleArrayPfi,@function
        .size           _Z11doubleArrayPfi,(.L_x_1 - _Z11doubleArrayPfi)
        .other          _Z11doubleArrayPfi,@"STO_CUDA_ENTRY STV_DEFAULT"
_Z11doubleArrayPfi:
.text._Z11doubleArrayPfi:
[----:B------:R-:W-:Y:S01]  /*0000*/  LDC R1, c[0x0][0x37c] ;  /* 0x0000df00ff017b82 */ /* 0x000fe20000000800 */
[----:B------:R-:W0:Y:S07]  /*0010*/  S2R R0, SR_TID.X ;  /* 0x0000000000007919 */ /* 0x000e2e0000002100 */
[----:B------:R-:W0:Y:S01]  /*0020*/  S2UR UR4, SR_CTAID.X ;  /* 0x00000000000479c3 */ /* 0x000e220000002500 */
[----:B------:R-:W1:Y:S07]  /*0030*/  LDCU UR5, c[0x0][0x388] ;  /* 0x00007100ff0577ac */ /* 0x000e6e0008000800 */
[----:B------:R-:W0:Y:S02]  /*0040*/  LDC R5, c[0x0][0x360] ;  /* 0x0000d800ff057b82 */ /* 0x000e240000000800 */
[----:B0-----:R-:W-:-:S05]  /*0050*/  IMAD R5, R5, UR4, R0 ;  /* 0x0000000405057c24 */ /* 0x001fca000f8e0200 */
[----:B-1----:R-:W-:-:S13]  /*0060*/  ISETP.GE.AND P0, PT, R5, UR5, PT ;  /* 0x0000000505007c0c */ /* 0x002fda000bf06270 */
[----:B------:R-:W-:Y:S05]  /*0070*/  @P0 EXIT ;  /* 0x000000000000094d */ /* 0x000fea0003800000 */
[----:B------:R-:W0:Y:S01]  /*0080*/  LDC.64 R2, c[0x0][0x380] ;  /* 0x0000e000ff027b82 */ /* 0x000e220000000a00 */
[----:B------:R-:W1:Y:S01]  /*0090*/  LDCU.64 UR4, c[0x0][0x358] ;  /* 0x00006b00ff0477ac */ /* 0x000e620008000a00 */
[----:B0-----:R-:W-:-:S05]  /*00a0*/  IMAD.WIDE R2, R5, 0x4, R2 ;  /* 0x0000000405027825 */ /* 0x001fca00078e0202 */
[----:B-1----:R-:W2:Y:S02]  /*00b0*/  LDG.E R0, desc[UR4][R2.64] ;  /* 0x0000000402007981 */ /* 0x002ea4000c1e1900 */
[----:B--2---:R-:W-:-:S05]  /*00c0*/  FADD R5, R0, R0 ;  /* 0x0000000000057221 */ /* 0x004fca0000000000 */
[----:B------:R-:W-:Y:S01]  /*00d0*/  STG.E desc[UR4][R2.64], R5 ;  /* 0x0000000502007986 */ /* 0x000fe2000c101904 */
[----:B------:R-:W-:Y:S05]  /*00e0*/  EXIT ;  /* 0x000000000000794d */ /* 0x000fea0003800000 */
.L_x_0:
[----:B------:R-:W-:-:S00]  /*00f0*/  BRA `(.L_x_0) ;  /* 0xfffffffc00fc7947 */ /* 0x000fc0000383ffff */
[----:B------:R-:W-:-:S00]  /*0100*/  NOP ;  /* 0x0000000000007918 */ /* 0x000fc00000000000 */
[----:B------:R-:W-:-:S00]  /*0110*/  NOP ;  /* 0x0000000000007918 */ /* 0x000fc00000000000 */
[----:B------:R-:W-:-:S00]  /*0120*/  NOP ;  /* 0x0000000000007918 */ /* 0x000fc00000000000 */
[----:B------:R-:W-:-:S00]  /*0130*/  NOP ;  /* 0x0000000000007918 */ /* 0x000fc00000000000 */
[----:B------:R-:W-:-:S00]  /*0140*/  NOP ;  /* 0x0000000000007918 */ /* 0x000fc00000000000 */
[----:B------:R-:W-:-:S00]  /*0150*/  NOP ;  /* 0x0000000000007918 */ /* 0x000fc00000000000 */
[----:B------:R-:W-:-:S00]  /*0160*/  NOP ;  /* 0x0000000000007918 */ /* 0x000fc00000000000 */
[----:B------:R-:W-:-:S00]  /*0170*/  NOP ;  /* 0x0000000000007918 */ /* 0x000fc00000000000 */
.L_x_1:


//--------------------- .nv.shared.reserved.0     --------------------------
	.section	.nv.shared.reserved.0,"aw",@nobits
	.weak		__nv_reservedSMEM_offset_0_alias
	.size		__nv_reservedSMEM_offset_0_alias, 0, 64
	.other		__nv_reservedSMEM_offset_0_alias,@"STO_CUDA_RESERVED_SHARED STV_DEFAULT"
__nv_reservedSMEM_offset_0_alias:
	.zero		0
	.zero		64


//--------------------- .nv.constant0._Z11doubleArrayPfi --------------------------
	.section	.nv.constant0._Z11doubleArrayPfi,"a",@progbits
	.sectionflags	@""
	.align	4
.nv.constant0._Z11doubleArrayPfi:
	.zero		908


//--------------------- SYMBOLS --------------------------

	.type		.nv.reservedSmem.offset0,@object
	.size		.nv.reservedSmem.offset0,0x4
